	.headerflags	@"EF_CUDA_TEXMODE_UNIFIED EF_CUDA_64BIT_ADDRESS EF_CUDA_ACCELERATORS EF_CUDA_SM90 EF_CUDA_VIRTUAL_SM(EF_CUDA_SM90)"
	.elftype	@"ET_EXEC"


//--------------------- .nv.info                  --------------------------
	.section	.nv.info,"",@"SHT_CUDA_INFO"
	.align	4


	//----- nvinfo : EIATTR_REGCOUNT
	.align		4
        /*0000*/ 	.byte	0x04, 0x2f
        /*0002*/ 	.short	(.L_2 - .L_1)
	.align		4
.L_1:
        /*0004*/ 	.word	index@(triton_poi_fused_add_native_group_norm_relu_22)
        /*0008*/ 	.word	0x0000001c


	//----- nvinfo : EIATTR_MIN_STACK_SIZE
	.align		4
.L_2:
        /*000c*/ 	.byte	0x04, 0x12
        /*000e*/ 	.short	(.L_4 - .L_3)
	.align		4
.L_3:
        /*0010*/ 	.word	index@(triton_poi_fused_add_native_group_norm_relu_22)
        /*0014*/ 	.word	0x00000000


	//----- nvinfo : EIATTR_FRAME_SIZE
	.align		4
.L_4:
        /*0018*/ 	.byte	0x04, 0x11
        /*001a*/ 	.short	(.L_6 - .L_5)
	.align		4
.L_5:
        /*001c*/ 	.word	index@(triton_poi_fused_add_native_group_norm_relu_22)
        /*0020*/ 	.word	0x00000000


	//----- nvinfo : EIATTR_MIN_STACK_SIZE
	.align		4
.L_6:
        /*0024*/ 	.byte	0x04, 0x12
        /*0026*/ 	.short	(.L_8 - .L_7)
	.align		4
.L_7:
        /*0028*/ 	.word	index@(triton_poi_fused_add_native_group_norm_relu_22)
        /*002c*/ 	.word	0x00000000
.L_8:


//--------------------- .nv.info.triton_poi_fused_add_native_group_norm_relu_22 --------------------------
	.section	.nv.info.triton_poi_fused_add_native_group_norm_relu_22,"",@"SHT_CUDA_INFO"
	.sectionflags	@""
	.align	4


	//----- nvinfo : EIATTR_CUDA_API_VERSION
	.align		4
        /*0000*/ 	.byte	0x04, 0x37
        /*0002*/ 	.short	(.L_10 - .L_9)
.L_9:
        /*0004*/ 	.word	0x0000007c


	//----- nvinfo : EIATTR_KPARAM_INFO
	.align		4
.L_10:
        /*0008*/ 	.byte	0x04, 0x17
        /*000a*/ 	.short	(.L_12 - .L_11)
.L_11:
        /*000c*/ 	.word	0x00000000
        /*0010*/ 	.short	0x000b
        /*0012*/ 	.short	0x0058
        /*0014*/ 	.byte	0x00, 0xf0, 0x11, 0x00


	//----- nvinfo : EIATTR_KPARAM_INFO
	.align		4
.L_12:
        /*0018*/ 	.byte	0x04, 0x17
        /*001a*/ 	.short	(.L_14 - .L_13)
.L_13:
        /*001c*/ 	.word	0x00000000
        /*0020*/ 	.short	0x000a
        /*0022*/ 	.short	0x0050
        /*0024*/ 	.byte	0x00, 0xf4, 0x21, 0x00


	//----- nvinfo : EIATTR_KPARAM_INFO
	.align		4
.L_14:
        /*0028*/ 	.byte	0x04, 0x17
        /*002a*/ 	.short	(.L_16 - .L_15)
.L_15:
        /*002c*/ 	.word	0x00000000
        /*0030*/ 	.short	0x0009
        /*0032*/ 	.short	0x0048
        /*0034*/ 	.byte	0x00, 0xf4, 0x21, 0x00


	//----- nvinfo : EIATTR_KPARAM_INFO
	.align		4
.L_16:
        /*0038*/ 	.byte	0x04, 0x17
        /*003a*/ 	.short	(.L_18 - .L_17)
.L_17:
        /*003c*/ 	.word	0x00000000
        /*0040*/ 	.short	0x0008
        /*0042*/ 	.short	0x0040
        /*0044*/ 	.byte	0x00, 0xf4, 0x21, 0x00


	//----- nvinfo : EIATTR_KPARAM_INFO
	.align		4
.L_18:
        /*0048*/ 	.byte	0x04, 0x17
        /*004a*/ 	.short	(.L_20 - .L_19)
.L_19:
        /*004c*/ 	.word	0x00000000
        /*0050*/ 	.short	0x0007
        /*0052*/ 	.short	0x0038
        /*0054*/ 	.byte	0x00, 0xf4, 0x21, 0x00


	//----- nvinfo : EIATTR_KPARAM_INFO
	.align		4
.L_20:
        /*0058*/ 	.byte	0x04, 0x17
        /*005a*/ 	.short	(.L_22 - .L_21)
.L_21:
        /*005c*/ 	.word	0x00000000
        /*0060*/ 	.short	0x0006
        /*0062*/ 	.short	0x0030
        /*0064*/ 	.byte	0x00, 0xf4, 0x21, 0x00


	//----- nvinfo : EIATTR_KPARAM_INFO
	.align		4
.L_22:
        /*0068*/ 	.byte	0x04, 0x17
        /*006a*/ 	.short	(.L_24 - .L_23)
.L_23:
        /*006c*/ 	.word	0x00000000
        /*0070*/ 	.short	0x0005
        /*0072*/ 	.short	0x0028
        /*0074*/ 	.byte	0x00, 0xf4, 0x21, 0x00


	//----- nvinfo : EIATTR_KPARAM_INFO
	.align		4
.L_24:
        /*0078*/ 	.byte	0x04, 0x17
        /*007a*/ 	.short	(.L_26 - .L_25)
.L_25:
        /*007c*/ 	.word	0x00000000
        /*0080*/ 	.short	0x0004
        /*0082*/ 	.short	0x0020
        /*0084*/ 	.byte	0x00, 0xf4, 0x21, 0x00


	//----- nvinfo : EIATTR_KPARAM_INFO
	.align		4
.L_26:
        /*0088*/ 	.byte	0x04, 0x17
        /*008a*/ 	.short	(.L_28 - .L_27)
.L_27:
        /*008c*/ 	.word	0x00000000
        /*0090*/ 	.short	0x0003
        /*0092*/ 	.short	0x0018
        /*0094*/ 	.byte	0x00, 0xf4, 0x21, 0x00


	//----- nvinfo : EIATTR_KPARAM_INFO
	.align		4
.L_28:
        /*0098*/ 	.byte	0x04, 0x17
        /*009a*/ 	.short	(.L_30 - .L_29)
.L_29:
        /*009c*/ 	.word	0x00000000
        /*00a0*/ 	.short	0x0002
        /*00a2*/ 	.short	0x0010
        /*00a4*/ 	.byte	0x00, 0xf4, 0x21, 0x00


	//----- nvinfo : EIATTR_KPARAM_INFO
	.align		4
.L_30:
        /*00a8*/ 	.byte	0x04, 0x17
        /*00aa*/ 	.short	(.L_32 - .L_31)
.L_31:
        /*00ac*/ 	.word	0x00000000
        /*00b0*/ 	.short	0x0001
        /*00b2*/ 	.short	0x0008
        /*00b4*/ 	.byte	0x00, 0xf4, 0x21, 0x00


	//----- nvinfo : EIATTR_KPARAM_INFO
	.align		4
.L_32:
        /*00b8*/ 	.byte	0x04, 0x17
        /*00ba*/ 	.short	(.L_34 - .L_33)
.L_33:
        /*00bc*/ 	.word	0x00000000
        /*00c0*/ 	.short	0x0000
        /*00c2*/ 	.short	0x0000
        /*00c4*/ 	.byte	0x00, 0xf4, 0x21, 0x00


	//----- nvinfo : EIATTR_SPARSE_MMA_MASK
	.align		4
.L_34:
        /*00c8*/ 	.byte	0x03, 0x50
        /*00ca*/ 	.short	0x0000


	//----- nvinfo : EIATTR_MAXREG_COUNT
	.align		4
        /*00cc*/ 	.byte	0x03, 0x1b
        /*00ce*/ 	.short	0x00ff


	//----- nvinfo : EIATTR_EXIT_INSTR_OFFSETS
	.align		4
        /*00d0*/ 	.byte	0x04, 0x1c
        /*00d2*/ 	.short	(.L_36 - .L_35)


	//   ....[0]....
.L_35:
        /*00d4*/ 	.word	0x000004e0


	//----- nvinfo : EIATTR_REQNTID
	.align		4
.L_36:
        /*00d8*/ 	.byte	0x04, 0x10
        /*00da*/ 	.short	(.L_38 - .L_37)
.L_37:
        /*00dc*/ 	.word	0x00000100
        /*00e0*/ 	.word	0x00000001
        /*00e4*/ 	.word	0x00000001


	//----- nvinfo : EIATTR_CBANK_PARAM_SIZE
	.align		4
.L_38:
        /*00e8*/ 	.byte	0x03, 0x19
        /*00ea*/ 	.short	0x005c


	//----- nvinfo : EIATTR_PARAM_CBANK
	.align		4
        /*00ec*/ 	.byte	0x04, 0x0a
        /*00ee*/ 	.short	(.L_40 - .L_39)
	.align		4
.L_39:
        /*00f0*/ 	.word	index@(.nv.constant0.triton_poi_fused_add_native_group_norm_relu_22)
        /*00f4*/ 	.short	0x0210
        /*00f6*/ 	.short	0x005c


	//----- nvinfo : EIATTR_SW_WAR
	.align		4
.L_40:
        /*00f8*/ 	.byte	0x04, 0x36
        /*00fa*/ 	.short	(.L_42 - .L_41)
.L_41:
        /*00fc*/ 	.word	0x00000008
.L_42:


//--------------------- .nv.callgraph             --------------------------
	.section	.nv.callgraph,"",@"SHT_CUDA_CALLGRAPH"
	.align	4
	.sectionentsize	8
	.align		4
        /*0000*/ 	.word	0x00000000
	.align		4
        /*0004*/ 	.word	0xffffffff
	.align		4
        /*0008*/ 	.word	0x00000000
	.align		4
        /*000c*/ 	.word	0xfffffffe
	.align		4
        /*0010*/ 	.word	0x00000000
	.align		4
        /*0014*/ 	.word	0xfffffffd
	.align		4
        /*0018*/ 	.word	0x00000000
	.align		4
        /*001c*/ 	.word	0xfffffffc


//--------------------- .nv.constant4             --------------------------
	.section	.nv.constant4,"a",@progbits
	.align	8
	.align		8
.nv.constant4:
        /*0000*/ 	.dword	_$_str


//--------------------- .text.triton_poi_fused_add_native_group_norm_relu_22 --------------------------
	.section	.text.triton_poi_fused_add_native_group_norm_relu_22,"ax",@progbits
	.align	128
        .global         triton_poi_fused_add_native_group_norm_relu_22
        .type           triton_poi_fused_add_native_group_norm_relu_22,@function
        .size           triton_poi_fused_add_native_group_norm_relu_22,(.L_x_1 - triton_poi_fused_add_native_group_norm_relu_22)
        .other          triton_poi_fused_add_native_group_norm_relu_22,@"STO_CUDA_ENTRY STV_DEFAULT"
triton_poi_fused_add_native_group_norm_relu_22:
.text.triton_poi_fused_add_native_group_norm_relu_22:
[----:B------:R-:W-:Y:S01]  /*0000*/  LDC R1, c[0x0][0x28] ;  /* 0x00000a00ff017b82 */ /* 0x000fe20000000800 */
[----:B------:R-:W1:Y:S07]  /*0010*/  S2R R0, SR_TID.X ;  /* 0x0000000000007919 */ /* 0x000e6e0000002100 */
[----:B------:R-:W2:Y:S01]  /*0020*/  LDC.64 R16, c[0x0][0x228] ;  /* 0x00008a00ff107b82 */ /* 0x000ea20000000a00 */
[----:B------:R-:W-:Y:S01]  /*0030*/  ULDC.64 UR4, c[0x0][0x208] ;  /* 0x0000820000047ab9 */ /* 0x000fe20000000a00 */
[----:B------:R-:W3:Y:S06]  /*0040*/  S2R R3, SR_CTAID.X ;  /* 0x0000000000037919 */ /* 0x000eec0000002500 */
[----:B------:R-:W4:Y:S08]  /*0050*/  LDC.64 R18, c[0x0][0x248] ;  /* 0x00009200ff127b82 */ /* 0x000f300000000a00 */
[----:B------:R-:W5:Y:S08]  /*0060*/  LDC.64 R12, c[0x0][0x240] ;  /* 0x00009000ff0c7b82 */ /* 0x000f700000000a00 */
[----:B------:R-:W2:Y:S01]  /*0070*/  LDC.64 R20, c[0x0][0x220] ;  /* 0x00008800ff147b82 */ /* 0x000ea20000000a00 */
[----:B-1----:R-:W-:-:S07]  /*0080*/  SHF.L.U32 R0, R0, 0x1, RZ ;  /* 0x0000000100007819 */ /* 0x002fce00000006ff */
[----:B------:R-:W1:Y:S01]  /*0090*/  LDC.64 R10, c[0x0][0x218] ;  /* 0x00008600ff0a7b82 */ /* 0x000e620000000a00 */
[----:B---3--:R-:W-:Y:S02]  /*00a0*/  SHF.R.S32.HI R5, RZ, 0x16, R3 ;  /* 0x00000016ff057819 */ /* 0x008fe40000011403 */
[----:B------:R-:W-:Y:S02]  /*00b0*/  LOP3.LUT R0, R0, 0x1fe, RZ, 0xc0, !PT ;  /* 0x000001fe00007812 */ /* 0x000fe400078ec0ff */
[----:B------:R-:W-:-:S03]  /*00c0*/  SGXT R5, R5, 0x1 ;  /* 0x000000010505781a */ /* 0x000fc60000000200 */
[----:B------:R-:W3:Y:S01]  /*00d0*/  LDC.64 R6, c[0x0][0x258] ;  /* 0x00009600ff067b82 */ /* 0x000ee20000000a00 */
[----:B------:R-:W-:-:S04]  /*00e0*/  LEA R0, R3, R0, 0x9 ;  /* 0x0000000003007211 */ /* 0x000fc800078e48ff */
[CC--:B------:R-:W-:Y:S02]  /*00f0*/  LEA.HI R2, R5.reuse, R0.reuse, RZ, 0x9 ;  /* 0x0000000005027211 */ /* 0x0c0fe400078f48ff */
[----:B------:R-:W-:Y:S01]  /*0100*/  LEA.HI R5, R5, R0, RZ, 0x11 ;  /* 0x0000000005057211 */ /* 0x000fe200078f88ff */
[----:B------:R-:W1:Y:S01]  /*0110*/  LDC.64 R8, c[0x0][0x230] ;  /* 0x00008c00ff087b82 */ /* 0x000e620000000a00 */
[----:B------:R-:W-:Y:S02]  /*0120*/  LOP3.LUT R15, R2, 0xfffffe00, RZ, 0xc0, !PT ;  /* 0xfffffe00020f7812 */ /* 0x000fe400078ec0ff */
[----:B------:R-:W-:Y:S02]  /*0130*/  SHF.R.S32.HI R5, RZ, 0x11, R5 ;  /* 0x00000011ff057819 */ /* 0x000fe40000011405 */
[----:B------:R-:W-:-:S04]  /*0140*/  IADD3 R15, R0, -R15, RZ ;  /* 0x8000000f000f7210 */ /* 0x000fc80007ffe0ff */
[----:B------:R-:W-:-:S04]  /*0150*/  PRMT R2, R15, 0x9910, RZ ;  /* 0x000099100f027816 */ /* 0x000fc800000000ff */
[----:B------:R-:W-:-:S04]  /*0160*/  SHF.R.S32.HI R2, RZ, 0xf, R2 ;  /* 0x0000000fff027819 */ /* 0x000fc80000011402 */
[----:B------:R-:W-:-:S04]  /*0170*/  LOP3.LUT R2, R2, 0xffff, RZ, 0xc0, !PT ;  /* 0x0000ffff02027812 */ /* 0x000fc800078ec0ff */
[----:B------:R-:W-:-:S04]  /*0180*/  LEA.HI R2, R2, R15, RZ, 0x15 ;  /* 0x0000000f02027211 */ /* 0x000fc800078fa8ff */
[----:B------:R-:W-:Y:S02]  /*0190*/  PRMT R4, R2, 0x9910, RZ ;  /* 0x0000991002047816 */ /* 0x000fe400000000ff */
[----:B------:R-:W1:Y:S02]  /*01a0*/  LDC.64 R2, c[0x0][0x250] ;  /* 0x00009400ff027b82 */ /* 0x000e640000000a00 */
[----:B------:R-:W-:-:S04]  /*01b0*/  SHF.R.S32.HI R4, RZ, 0x5, R4 ;  /* 0x00000005ff047819 */ /* 0x000fc80000011404 */
[----:B------:R-:W-:-:S04]  /*01c0*/  PRMT R4, R4, 0x9910, RZ ;  /* 0x0000991004047816 */ /* 0x000fc800000000ff */
[----:B------:R-:W-:Y:S02]  /*01d0*/  LEA R23, R5, R4, 0x4 ;  /* 0x0000000405177211 */ /* 0x000fe400078e20ff */
[----:B------:R-:W3:Y:S03]  /*01e0*/  LDC.64 R4, c[0x0][0x260] ;  /* 0x00009800ff047b82 */ /* 0x000ee60000000a00 */
[----:B--2---:R-:W-:-:S06]  /*01f0*/  IMAD.WIDE R16, R23, 0x4, R16 ;  /* 0x0000000417107825 */ /* 0x004fcc00078e0210 */
[----:B------:R-:W2:Y:S01]  /*0200*/  LDG.E.EL R16, desc[UR4][R16.64] ;  /* 0x0000000410107981 */ /* 0x000ea2000c2e1900 */
[C---:B01----:R-:W-:Y:S02]  /*0210*/  IMAD.WIDE R24, R23.reuse, 0x4, R2 ;  /* 0x0000000417187825 */ /* 0x043fe400078e0202 */
[----:B------:R-:W0:Y:S03]  /*0220*/  LDC.64 R2, c[0x0][0x238] ;  /* 0x00008e00ff027b82 */ /* 0x000e260000000a00 */
[----:B------:R-:W2:Y:S01]  /*0230*/  LDG.E.EL R14, desc[UR4][R24.64] ;  /* 0x00000004180e7981 */ /* 0x000ea2000c2e1900 */
[----:B----4-:R-:W-:-:S04]  /*0240*/  IMAD.WIDE R18, R23, 0x4, R18 ;  /* 0x0000000417127825 */ /* 0x010fc800078e0212 */
[C---:B-----5:R-:W-:Y:S02]  /*0250*/  IMAD.WIDE R12, R0.reuse, 0x4, R12 ;  /* 0x00000004000c7825 */ /* 0x060fe400078e020c */
[----:B------:R-:W4:Y:S02]  /*0260*/  LDG.E.EL R18, desc[UR4][R18.64] ;  /* 0x0000000412127981 */ /* 0x000f24000c2e1900 */
[----:B------:R-:W-:Y:S02]  /*0270*/  IMAD.WIDE R20, R23, 0x4, R20 ;  /* 0x0000000417147825 */ /* 0x000fe400078e0214 */
[----:B------:R-:W4:Y:S02]  /*0280*/  LDG.E.64 R12, desc[UR4][R12.64] ;  /* 0x000000040c0c7981 */ /* 0x000f24000c1e1b00 */
[----:B------:R-:W-:Y:S02]  /*0290*/  IMAD.WIDE R10, R0, 0x4, R10 ;  /* 0x00000004000a7825 */ /* 0x000fe400078e020a */
[----:B------:R-:W5:Y:S02]  /*02a0*/  LDG.E.EL R20, desc[UR4][R20.64] ;  /* 0x0000000414147981 */ /* 0x000f64000c2e1900 */
[----:B---3--:R-:W-:-:S02]  /*02b0*/  IMAD.WIDE R6, R15, 0x4, R6 ;  /* 0x000000040f067825 */ /* 0x008fc400078e0206 */
[----:B------:R-:W5:Y:S02]  /*02c0*/  LDG.E.64 R10, desc[UR4][R10.64] ;  /* 0x000000040a0a7981 */ /* 0x000f64000c1e1b00 */
[C---:B------:R-:W-:Y:S02]  /*02d0*/  IMAD.WIDE R4, R15.reuse, 0x4, R4 ;  /* 0x000000040f047825 */ /* 0x040fe400078e0204 */
[----:B------:R-:W3:Y:S02]  /*02e0*/  LDG.E.EL.64 R6, desc[UR4][R6.64] ;  /* 0x0000000406067981 */ /* 0x000ee4000c2e1b00 */
[C---:B------:R-:W-:Y:S02]  /*02f0*/  IMAD.WIDE R8, R15.reuse, 0x4, R8 ;  /* 0x000000040f087825 */ /* 0x040fe400078e0208 */
[----:B------:R-:W3:Y:S02]  /*0300*/  LDG.E.EL.64 R4, desc[UR4][R4.64] ;  /* 0x0000000404047981 */ /* 0x000ee4000c2e1b00 */
[----:B0-----:R-:W-:-:S02]  /*0310*/  IMAD.WIDE R2, R15, 0x4, R2 ;  /* 0x000000040f027825 */ /* 0x001fc400078e0202 */
[----:B------:R-:W3:Y:S04]  /*0320*/  LDG.E.EL.64 R8, desc[UR4][R8.64] ;  /* 0x0000000408087981 */ /* 0x000ee8000c2e1b00 */
[----:B------:R-:W3:Y:S01]  /*0330*/  LDG.E.EL.64 R2, desc[UR4][R2.64] ;  /* 0x0000000402027981 */ /* 0x000ee2000c2e1b00 */
[----:B------:R-:W-:-:S10]  /*0340*/  HFMA2.MMA R15, -RZ, RZ, 0.625, 0 ;  /* 0x39000000ff0f7435 */ /* 0x000fd400000001ff */
[-C--:B--2---:R-:W-:Y:S01]  /*0350*/  FFMA R16, R16, R15.reuse, 9.9999997473787516356e-06 ;  /* 0x3727c5ac10107423 */ /* 0x084fe2000000000f */
[----:B------:R-:W-:-:S05]  /*0360*/  FFMA R17, R14, R15, 9.9999997473787516356e-06 ;  /* 0x3727c5ac0e117423 */ /* 0x000fca000000000f */
[----:B------:R-:W0:Y:S01]  /*0370*/  MUFU.RSQ R16, R16 ;  /* 0x0000001000107308 */ /* 0x000e220000001400 */
[----:B------:R-:W1:Y:S07]  /*0380*/  LDC.64 R14, c[0x0][0x210] ;  /* 0x00008400ff0e7b82 */ /* 0x000e6e0000000a00 */
[----:B------:R-:W2:Y:S01]  /*0390*/  MUFU.RSQ R17, R17 ;  /* 0x0000001100117308 */ /* 0x000ea20000001400 */
[--C-:B----4-:R-:W-:Y:S01]  /*03a0*/  FADD R22, R13, -R18.reuse ;  /* 0x800000120d167221 */ /* 0x110fe20000000000 */
[----:B------:R-:W-:Y:S01]  /*03b0*/  FADD R12, R12, -R18 ;  /* 0x800000120c0c7221 */ /* 0x000fe20000000000 */
[--C-:B-----5:R-:W-:Y:S01]  /*03c0*/  FADD R13, R11, -R20.reuse ;  /* 0x800000140b0d7221 */ /* 0x120fe20000000000 */
[----:B------:R-:W-:-:S03]  /*03d0*/  FADD R11, R10, -R20 ;  /* 0x800000140a0b7221 */ /* 0x000fc60000000000 */
[C---:B0-----:R-:W-:Y:S01]  /*03e0*/  FMUL R10, R16.reuse, R13 ;  /* 0x0000000d100a7220 */ /* 0x041fe20000400000 */
[C---:B--2---:R-:W-:Y:S01]  /*03f0*/  FMUL R22, R17.reuse, R22 ;  /* 0x0000001611167220 */ /* 0x044fe20000400000 */
[----:B------:R-:W-:Y:S01]  /*0400*/  FMUL R13, R17, R12 ;  /* 0x0000000c110d7220 */ /* 0x000fe20000400000 */
[----:B------:R-:W-:Y:S02]  /*0410*/  FMUL R11, R16, R11 ;  /* 0x0000000b100b7220 */ /* 0x000fe40000400000 */
[----:B---3--:R-:W-:Y:S01]  /*0420*/  FFMA R5, R7, R22, R5 ;  /* 0x0000001607057223 */ /* 0x008fe20000000005 */
[----:B------:R-:W-:Y:S01]  /*0430*/  FFMA R4, R6, R13, R4 ;  /* 0x0000000d06047223 */ /* 0x000fe20000000004 */
[----:B------:R-:W-:Y:S01]  /*0440*/  FFMA R10, R9, R10, R3 ;  /* 0x0000000a090a7223 */ /* 0x000fe20000000003 */
[----:B------:R-:W-:-:S04]  /*0450*/  FFMA R11, R8, R11, R2 ;  /* 0x0000000b080b7223 */ /* 0x000fc80000000002 */
[----:B------:R-:W-:Y:S01]  /*0460*/  FSETP.GEU.AND P1, PT, R10, -R5, PT ;  /* 0x800000050a00720b */ /* 0x000fe20003f2e000 */
[----:B------:R-:W-:Y:S01]  /*0470*/  FADD R5, R5, R10 ;  /* 0x0000000a05057221 */ /* 0x000fe20000000000 */
[----:B------:R-:W-:Y:S01]  /*0480*/  FADD R2, R4, R11 ;  /* 0x0000000b04027221 */ /* 0x000fe20000000000 */
[----:B------:R-:W-:Y:S01]  /*0490*/  FSETP.GEU.AND P0, PT, R11, -R4, PT ;  /* 0x800000040b00720b */ /* 0x000fe20003f0e000 */
[----:B-1----:R-:W-:Y:S02]  /*04a0*/  IMAD.WIDE R14, R0, 0x4, R14 ;  /* 0x00000004000e7825 */ /* 0x002fe400078e020e */
[----:B------:R-:W-:Y:S02]  /*04b0*/  FSEL R3, R5, RZ, P1 ;  /* 0x000000ff05037208 */ /* 0x000fe40000800000 */
[----:B------:R-:W-:-:S05]  /*04c0*/  FSEL R2, R2, RZ, P0 ;  /* 0x000000ff02027208 */ /* 0x000fca0000000000 */
[----:B------:R-:W-:Y:S01]  /*04d0*/  STG.E.64 desc[UR4][R14.64], R2 ;  /* 0x000000020e007986 */ /* 0x000fe2000c101b04 */
[----:B------:R-:W-:Y:S05]  /*04e0*/  EXIT ;  /* 0x000000000000794d */ /* 0x000fea0003800000 */
.L_x_0:
[----:B------:R-:W-:-:S00]  /*04f0*/  BRA `(.L_x_0) ;  /* 0xfffffffc00fc7947 */ /* 0x000fc0000383ffff */
[----:B------:R-:W-:-:S00]  /*0500*/  NOP ;  /* 0x0000000000007918 */ /* 0x000fc00000000000 */
[----:B------:R-:W-:-:S00]  /*0510*/  NOP ;  /* 0x0000000000007918 */ /* 0x000fc00000000000 */
[----:B------:R-:W-:-:S00]  /*0520*/  NOP ;  /* 0x0000000000007918 */ /* 0x000fc00000000000 */
[----:B------:R-:W-:-:S00]  /*0530*/  NOP ;  /* 0x0000000000007918 */ /* 0x000fc00000000000 */
[----:B------:R-:W-:-:S00]  /*0540*/  NOP ;  /* 0x0000000000007918 */ /* 0x000fc00000000000 */
[----:B------:R-:W-:-:S00]  /*0550*/  NOP ;  /* 0x0000000000007918 */ /* 0x000fc00000000000 */
[----:B------:R-:W-:-:S00]  /*0560*/  NOP ;  /* 0x0000000000007918 */ /* 0x000fc00000000000 */
[----:B------:R-:W-:-:S00]  /*0570*/  NOP ;  /* 0x0000000000007918 */ /* 0x000fc00000000000 */
.L_x_1:


//--------------------- .nv.global.init           --------------------------
	.section	.nv.global.init,"aw",@progbits
.nv.global.init:
	.type		_$_str,@object
	.size		_$_str,(.L_0 - _$_str)
_$_str:
        /*0000*/ 	.byte	0x5f, 0x5f, 0x43, 0x55, 0x44, 0x41, 0x5f, 0x46, 0x54, 0x5a, 0x00
.L_0:


//--------------------- .nv.constant0.triton_poi_fused_add_native_group_norm_relu_22 --------------------------
	.section	.nv.constant0.triton_poi_fused_add_native_group_norm_relu_22,"a",@progbits
	.sectionflags	@""
	.align	4
.nv.constant0.triton_poi_fused_add_native_group_norm_relu_22:
	.zero		620
